//
// Generated by NVIDIA NVVM Compiler
//
// Compiler Build ID: CL-36424714
// Cuda compilation tools, release 13.0, V13.0.88
// Based on NVVM 20.0.0
//

.version 9.0
.target sm_100
.address_size 64

	// .globl	_Z16mandelbrotKernelP6uchar4iiiddd

.visible .entry _Z16mandelbrotKernelP6uchar4iiiddd(
	.param .u64 .ptr .align 1 _Z16mandelbrotKernelP6uchar4iiiddd_param_0,
	.param .u32 _Z16mandelbrotKernelP6uchar4iiiddd_param_1,
	.param .u32 _Z16mandelbrotKernelP6uchar4iiiddd_param_2,
	.param .u32 _Z16mandelbrotKernelP6uchar4iiiddd_param_3,
	.param .f64 _Z16mandelbrotKernelP6uchar4iiiddd_param_4,
	.param .f64 _Z16mandelbrotKernelP6uchar4iiiddd_param_5,
	.param .f64 _Z16mandelbrotKernelP6uchar4iiiddd_param_6
)
{
	.reg .pred 	%p<9>;
	.reg .b16 	%rs<17>;
	.reg .b32 	%r<32>;
	.reg .b64 	%rd<5>;
	.reg .b64 	%fd<54>;

	ld.param.u64 	%rd1, [_Z16mandelbrotKernelP6uchar4iiiddd_param_0];
	ld.param.u32 	%r6, [_Z16mandelbrotKernelP6uchar4iiiddd_param_1];
	ld.param.u32 	%r9, [_Z16mandelbrotKernelP6uchar4iiiddd_param_2];
	ld.param.u32 	%r8, [_Z16mandelbrotKernelP6uchar4iiiddd_param_3];
	ld.param.f64 	%fd11, [_Z16mandelbrotKernelP6uchar4iiiddd_param_4];
	ld.param.f64 	%fd12, [_Z16mandelbrotKernelP6uchar4iiiddd_param_5];
	ld.param.f64 	%fd13, [_Z16mandelbrotKernelP6uchar4iiiddd_param_6];
	mov.u32 	%r10, %ctaid.x;
	mov.u32 	%r11, %ntid.x;
	mov.u32 	%r12, %tid.x;
	mad.lo.s32 	%r1, %r10, %r11, %r12;
	mov.u32 	%r13, %ctaid.y;
	mov.u32 	%r14, %ntid.y;
	mov.u32 	%r15, %tid.y;
	mad.lo.s32 	%r16, %r13, %r14, %r15;
	setp.ge.s32 	%p1, %r1, %r6;
	setp.ge.s32 	%p2, %r16, %r9;
	or.pred  	%p3, %p1, %p2;
	@%p3 bra 	$L__BB0_7;
	cvt.rn.f64.s32 	%fd14, %r1;
	cvt.rn.f64.s32 	%fd15, %r6;
	mul.f64 	%fd16, %fd15, 0d3FE0000000000000;
	sub.f64 	%fd17, %fd14, %fd16;
	mul.f64 	%fd18, %fd17, %fd13;
	div.rn.f64 	%fd19, %fd18, %fd15;
	add.f64 	%fd1, %fd11, %fd19;
	cvt.rn.f64.u32 	%fd20, %r16;
	cvt.rn.f64.u32 	%fd21, %r9;
	mul.f64 	%fd22, %fd21, 0d3FE0000000000000;
	sub.f64 	%fd23, %fd20, %fd22;
	mul.f64 	%fd24, %fd23, %fd13;
	div.rn.f64 	%fd25, %fd24, %fd15;
	add.f64 	%fd2, %fd12, %fd25;
	setp.lt.s32 	%p4, %r8, 1;
	mov.b32 	%r31, 0;
	@%p4 bra 	$L__BB0_4;
	mov.b32 	%r31, 0;
	mov.f64 	%fd50, 0d0000000000000000;
	mov.f64 	%fd51, %fd50;
	mov.f64 	%fd52, %fd50;
	mov.f64 	%fd53, %fd50;
$L__BB0_3:
	sub.f64 	%fd27, %fd51, %fd50;
	add.f64 	%fd7, %fd1, %fd27;
	add.f64 	%fd28, %fd53, %fd53;
	fma.rn.f64 	%fd52, %fd28, %fd52, %fd2;
	add.s32 	%r31, %r31, 1;
	mul.f64 	%fd51, %fd7, %fd7;
	mul.f64 	%fd50, %fd52, %fd52;
	add.f64 	%fd29, %fd51, %fd50;
	setp.le.f64 	%p5, %fd29, 0d4010000000000000;
	setp.lt.s32 	%p6, %r31, %r8;
	and.pred  	%p7, %p5, %p6;
	mov.f64 	%fd53, %fd7;
	@%p7 bra 	$L__BB0_3;
$L__BB0_4:
	setp.eq.s32 	%p8, %r31, %r8;
	mov.b16 	%rs14, 0;
	mov.u16 	%rs15, %rs14;
	mov.u16 	%rs16, %rs14;
	@%p8 bra 	$L__BB0_6;
	cvt.rn.f64.u32 	%fd30, %r31;
	cvt.rn.f64.s32 	%fd31, %r8;
	div.rn.f64 	%fd32, %fd30, %fd31;
	mov.f64 	%fd33, 0d3FF0000000000000;
	sub.f64 	%fd34, %fd33, %fd32;
	mul.f64 	%fd35, %fd34, 0d4022000000000000;
	mul.f64 	%fd36, %fd32, %fd35;
	mul.f64 	%fd37, %fd32, %fd36;
	mul.f64 	%fd38, %fd32, %fd37;
	mul.f64 	%fd39, %fd38, 0d406FE00000000000;
	cvt.rzi.u32.f64 	%r19, %fd39;
	mul.f64 	%fd40, %fd34, 0d402E000000000000;
	mul.f64 	%fd41, %fd34, %fd40;
	mul.f64 	%fd42, %fd32, %fd41;
	mul.f64 	%fd43, %fd32, %fd42;
	mul.f64 	%fd44, %fd43, 0d406FE00000000000;
	cvt.rzi.u32.f64 	%r20, %fd44;
	mul.f64 	%fd45, %fd34, 0d4021000000000000;
	mul.f64 	%fd46, %fd34, %fd45;
	mul.f64 	%fd47, %fd34, %fd46;
	mul.f64 	%fd48, %fd32, %fd47;
	mul.f64 	%fd49, %fd48, 0d406FE00000000000;
	cvt.rzi.u32.f64 	%r21, %fd49;
	cvt.u16.u32 	%rs16, %r21;
	cvt.u16.u32 	%rs15, %r20;
	cvt.u16.u32 	%rs14, %r19;
$L__BB0_6:
	mov.b16 	%rs13, 255;
	mad.lo.s32 	%r22, %r6, %r16, %r1;
	cvta.to.global.u64 	%rd2, %rd1;
	mul.wide.s32 	%rd3, %r22, 4;
	add.s64 	%rd4, %rd2, %rd3;
	cvt.u32.u16 	%r23, %rs14;
	cvt.u32.u16 	%r24, %rs15;
	prmt.b32 	%r25, %r23, %r24, 0x3340U;
	cvt.u32.u16 	%r26, %rs16;
	cvt.u32.u16 	%r27, %rs13;
	prmt.b32 	%r28, %r26, %r27, 0x3340U;
	prmt.b32 	%r29, %r25, %r28, 0x5410U;
	st.global.u32 	[%rd4], %r29;
$L__BB0_7:
	ret;

}
	// .globl	_Z11juliaKernelP6uchar4iiiddddd
.visible .entry _Z11juliaKernelP6uchar4iiiddddd(
	.param .u64 .ptr .align 1 _Z11juliaKernelP6uchar4iiiddddd_param_0,
	.param .u32 _Z11juliaKernelP6uchar4iiiddddd_param_1,
	.param .u32 _Z11juliaKernelP6uchar4iiiddddd_param_2,
	.param .u32 _Z11juliaKernelP6uchar4iiiddddd_param_3,
	.param .f64 _Z11juliaKernelP6uchar4iiiddddd_param_4,
	.param .f64 _Z11juliaKernelP6uchar4iiiddddd_param_5,
	.param .f64 _Z11juliaKernelP6uchar4iiiddddd_param_6,
	.param .f64 _Z11juliaKernelP6uchar4iiiddddd_param_7,
	.param .f64 _Z11juliaKernelP6uchar4iiiddddd_param_8
)
{
	.reg .pred 	%p<11>;
	.reg .b16 	%rs<17>;
	.reg .b32 	%r<32>;
	.reg .b64 	%rd<5>;
	.reg .b64 	%fd<58>;

	ld.param.u64 	%rd1, [_Z11juliaKernelP6uchar4iiiddddd_param_0];
	ld.param.u32 	%r6, [_Z11juliaKernelP6uchar4iiiddddd_param_1];
	ld.param.u32 	%r9, [_Z11juliaKernelP6uchar4iiiddddd_param_2];
	ld.param.u32 	%r8, [_Z11juliaKernelP6uchar4iiiddddd_param_3];
	ld.param.f64 	%fd13, [_Z11juliaKernelP6uchar4iiiddddd_param_4];
	ld.param.f64 	%fd14, [_Z11juliaKernelP6uchar4iiiddddd_param_5];
	ld.param.f64 	%fd15, [_Z11juliaKernelP6uchar4iiiddddd_param_6];
	ld.param.f64 	%fd16, [_Z11juliaKernelP6uchar4iiiddddd_param_7];
	ld.param.f64 	%fd17, [_Z11juliaKernelP6uchar4iiiddddd_param_8];
	mov.u32 	%r10, %ctaid.x;
	mov.u32 	%r11, %ntid.x;
	mov.u32 	%r12, %tid.x;
	mad.lo.s32 	%r1, %r10, %r11, %r12;
	mov.u32 	%r13, %ctaid.y;
	mov.u32 	%r14, %ntid.y;
	mov.u32 	%r15, %tid.y;
	mad.lo.s32 	%r16, %r13, %r14, %r15;
	setp.ge.s32 	%p1, %r1, %r6;
	setp.ge.s32 	%p2, %r16, %r9;
	or.pred  	%p3, %p1, %p2;
	@%p3 bra 	$L__BB1_7;
	cvt.rn.f64.s32 	%fd18, %r1;
	cvt.rn.f64.s32 	%fd19, %r6;
	mul.f64 	%fd20, %fd19, 0d3FE0000000000000;
	sub.f64 	%fd21, %fd18, %fd20;
	mul.f64 	%fd22, %fd21, %fd15;
	div.rn.f64 	%fd23, %fd22, %fd19;
	add.f64 	%fd57, %fd13, %fd23;
	cvt.rn.f64.u32 	%fd24, %r16;
	cvt.rn.f64.u32 	%fd25, %r9;
	mul.f64 	%fd26, %fd25, 0d3FE0000000000000;
	sub.f64 	%fd27, %fd24, %fd26;
	mul.f64 	%fd28, %fd27, %fd15;
	div.rn.f64 	%fd29, %fd28, %fd19;
	add.f64 	%fd56, %fd14, %fd29;
	mul.f64 	%fd55, %fd57, %fd57;
	mul.f64 	%fd54, %fd56, %fd56;
	add.f64 	%fd30, %fd55, %fd54;
	setp.gtu.f64 	%p4, %fd30, 0d4010000000000000;
	setp.lt.s32 	%p5, %r8, 1;
	mov.b32 	%r31, 0;
	or.pred  	%p6, %p4, %p5;
	@%p6 bra 	$L__BB1_4;
	mov.b32 	%r31, 0;
$L__BB1_3:
	sub.f64 	%fd31, %fd55, %fd54;
	add.f64 	%fd9, %fd16, %fd31;
	add.f64 	%fd32, %fd57, %fd57;
	fma.rn.f64 	%fd56, %fd32, %fd56, %fd17;
	add.s32 	%r31, %r31, 1;
	mul.f64 	%fd55, %fd9, %fd9;
	mul.f64 	%fd54, %fd56, %fd56;
	add.f64 	%fd33, %fd55, %fd54;
	setp.le.f64 	%p7, %fd33, 0d4010000000000000;
	setp.lt.s32 	%p8, %r31, %r8;
	and.pred  	%p9, %p7, %p8;
	mov.f64 	%fd57, %fd9;
	@%p9 bra 	$L__BB1_3;
$L__BB1_4:
	setp.eq.s32 	%p10, %r31, %r8;
	mov.b16 	%rs14, 0;
	mov.u16 	%rs15, %rs14;
	mov.u16 	%rs16, %rs14;
	@%p10 bra 	$L__BB1_6;
	cvt.rn.f64.u32 	%fd34, %r31;
	cvt.rn.f64.s32 	%fd35, %r8;
	div.rn.f64 	%fd36, %fd34, %fd35;
	mov.f64 	%fd37, 0d3FF0000000000000;
	sub.f64 	%fd38, %fd37, %fd36;
	mul.f64 	%fd39, %fd38, 0d4022000000000000;
	mul.f64 	%fd40, %fd36, %fd39;
	mul.f64 	%fd41, %fd36, %fd40;
	mul.f64 	%fd42, %fd36, %fd41;
	mul.f64 	%fd43, %fd42, 0d406FE00000000000;
	cvt.rzi.u32.f64 	%r19, %fd43;
	mul.f64 	%fd44, %fd38, 0d402E000000000000;
	mul.f64 	%fd45, %fd38, %fd44;
	mul.f64 	%fd46, %fd36, %fd45;
	mul.f64 	%fd47, %fd36, %fd46;
	mul.f64 	%fd48, %fd47, 0d406FE00000000000;
	cvt.rzi.u32.f64 	%r20, %fd48;
	mul.f64 	%fd49, %fd38, 0d4021000000000000;
	mul.f64 	%fd50, %fd38, %fd49;
	mul.f64 	%fd51, %fd38, %fd50;
	mul.f64 	%fd52, %fd36, %fd51;
	mul.f64 	%fd53, %fd52, 0d406FE00000000000;
	cvt.rzi.u32.f64 	%r21, %fd53;
	cvt.u16.u32 	%rs16, %r21;
	cvt.u16.u32 	%rs15, %r20;
	cvt.u16.u32 	%rs14, %r19;
$L__BB1_6:
	mov.b16 	%rs13, 255;
	mad.lo.s32 	%r22, %r6, %r16, %r1;
	cvta.to.global.u64 	%rd2, %rd1;
	mul.wide.s32 	%rd3, %r22, 4;
	add.s64 	%rd4, %rd2, %rd3;
	cvt.u32.u16 	%r23, %rs14;
	cvt.u32.u16 	%r24, %rs15;
	prmt.b32 	%r25, %r23, %r24, 0x3340U;
	cvt.u32.u16 	%r26, %rs16;
	cvt.u32.u16 	%r27, %rs13;
	prmt.b32 	%r28, %r26, %r27, 0x3340U;
	prmt.b32 	%r29, %r25, %r28, 0x5410U;
	st.global.u32 	[%rd4], %r29;
$L__BB1_7:
	ret;

}


// ===== COMPILED SASS (sm_100) =====

	.target	sm_100

	.elftype	@"ET_EXEC"


//--------------------- .note.nv.tkinfo           --------------------------
	.section	.note.nv.tkinfo,"",@"SHT_NOTE"
	.sectionflags	@"SHF_NOTE_NV_TKINFO"
	.tkinfo
        /*0018*/ 	.word	0x00000002
        /*0030*/ 	.string	""
        /*0030*/ 	.string	"ptxas"
        /*0030*/ 	.string	"Cuda compilation tools, release 13.0, V13.0.88"
        /*0030*/ 	.string	"Build cuda_13.0.r13.0/compiler.36424714_0"
        /*0030*/ 	.string	"-arch sm_100 -m 64 "



//--------------------- .note.nv.cuinfo           --------------------------
	.section	.note.nv.cuinfo,"",@"SHT_NOTE"
	.sectionflags	@"SHF_NOTE_NV_CUINFO"
        /*0018*/ 	.short	0x0002
        /*001a*/ 	.short	0x0064
        /*001c*/ 	.short	0x0082
	.zero		2


//--------------------- .nv.info                  --------------------------
	.section	.nv.info,"",@"SHT_CUDA_INFO"
	.align	4


	//----- nvinfo : EIATTR_REGCOUNT
	.align		4
        /*0000*/ 	.byte	0x04, 0x2f
        /*0002*/ 	.short	(.L_1 - .L_0)
	.align		4
.L_0:
        /*0004*/ 	.word	index@(_Z16mandelbrotKernelP6uchar4iiiddd)
        /*0008*/ 	.word	0x0000001e


	//----- nvinfo : EIATTR_FRAME_SIZE
	.align		4
.L_1:
        /*000c*/ 	.byte	0x04, 0x11
        /*000e*/ 	.short	(.L_3 - .L_2)
	.align		4
.L_2:
        /*0010*/ 	.word	index@($__internal_1_$__cuda_sm20_div_rn_f64_full)
        /*0014*/ 	.word	0x00000000


	//----- nvinfo : EIATTR_FRAME_SIZE
	.align		4
.L_3:
        /*0018*/ 	.byte	0x04, 0x11
        /*001a*/ 	.short	(.L_5 - .L_4)
	.align		4
.L_4:
        /*001c*/ 	.word	index@(_Z16mandelbrotKernelP6uchar4iiiddd)
        /*0020*/ 	.word	0x00000000


	//----- nvinfo : EIATTR_REGCOUNT
	.align		4
.L_5:
        /*0024*/ 	.byte	0x04, 0x2f
        /*0026*/ 	.short	(.L_7 - .L_6)
	.align		4
.L_6:
        /*0028*/ 	.word	index@(_Z11juliaKernelP6uchar4iiiddddd)
        /*002c*/ 	.word	0x0000001e


	//----- nvinfo : EIATTR_FRAME_SIZE
	.align		4
.L_7:
        /*0030*/ 	.byte	0x04, 0x11
        /*0032*/ 	.short	(.L_9 - .L_8)
	.align		4
.L_8:
        /*0034*/ 	.word	index@($__internal_0_$__cuda_sm20_div_rn_f64_full)
        /*0038*/ 	.word	0x00000000


	//----- nvinfo : EIATTR_FRAME_SIZE
	.align		4
.L_9:
        /*003c*/ 	.byte	0x04, 0x11
        /*003e*/ 	.short	(.L_11 - .L_10)
	.align		4
.L_10:
        /*0040*/ 	.word	index@(_Z11juliaKernelP6uchar4iiiddddd)
        /*0044*/ 	.word	0x00000000


	//----- nvinfo : EIATTR_MIN_STACK_SIZE
	.align		4
.L_11:
        /*0048*/ 	.byte	0x04, 0x12
        /*004a*/ 	.short	(.L_13 - .L_12)
	.align		4
.L_12:
        /*004c*/ 	.word	index@(_Z11juliaKernelP6uchar4iiiddddd)
        /*0050*/ 	.word	0x00000000


	//----- nvinfo : EIATTR_MIN_STACK_SIZE
	.align		4
.L_13:
        /*0054*/ 	.byte	0x04, 0x12
        /*0056*/ 	.short	(.L_15 - .L_14)
	.align		4
.L_14:
        /*0058*/ 	.word	index@(_Z16mandelbrotKernelP6uchar4iiiddd)
        /*005c*/ 	.word	0x00000000
.L_15:


//--------------------- .nv.compat                --------------------------
	.section	.nv.compat,"",@"SHT_CUDA_COMPAT_INFO"
	.align	4
        /*0000*/ 	.byte	0x02, 0x09, 0x00, 0x00, 0x02, 0x02, 0x01, 0x00, 0x02, 0x05, 0x05, 0x00, 0x03, 0x07, 0x01, 0x01
        /*0010*/ 	.byte	0x02, 0x03, 0x00, 0x00, 0x02, 0x06, 0x01, 0x00, 0x04, 0x0b, 0x08, 0x00, 0x01, 0x00, 0x00, 0x00
        /*0020*/ 	.byte	0x00, 0x00, 0x00, 0x00


//--------------------- .nv.info._Z11juliaKernelP6uchar4iiiddddd --------------------------
	.section	.nv.info._Z11juliaKernelP6uchar4iiiddddd,"",@"SHT_CUDA_INFO"
	.sectionflags	@""
	.align	4


	//----- nvinfo : EIATTR_CUDA_API_VERSION
	.align		4
        /*0000*/ 	.byte	0x04, 0x37
        /*0002*/ 	.short	(.L_17 - .L_16)
.L_16:
        /*0004*/ 	.word	0x00000082


	//----- nvinfo : EIATTR_KPARAM_INFO
	.align		4
.L_17:
        /*0008*/ 	.byte	0x04, 0x17
        /*000a*/ 	.short	(.L_19 - .L_18)
.L_18:
        /*000c*/ 	.word	0x00000000
        /*0010*/ 	.short	0x0008
        /*0012*/ 	.short	0x0038
        /*0014*/ 	.byte	0x00, 0xf0, 0x21, 0x00


	//----- nvinfo : EIATTR_KPARAM_INFO
	.align		4
.L_19:
        /*0018*/ 	.byte	0x04, 0x17
        /*001a*/ 	.short	(.L_21 - .L_20)
.L_20:
        /*001c*/ 	.word	0x00000000
        /*0020*/ 	.short	0x0007
        /*0022*/ 	.short	0x0030
        /*0024*/ 	.byte	0x00, 0xf0, 0x21, 0x00


	//----- nvinfo : EIATTR_KPARAM_INFO
	.align		4
.L_21:
        /*0028*/ 	.byte	0x04, 0x17
        /*002a*/ 	.short	(.L_23 - .L_22)
.L_22:
        /*002c*/ 	.word	0x00000000
        /*0030*/ 	.short	0x0006
        /*0032*/ 	.short	0x0028
        /*0034*/ 	.byte	0x00, 0xf0, 0x21, 0x00


	//----- nvinfo : EIATTR_KPARAM_INFO
	.align		4
.L_23:
        /*0038*/ 	.byte	0x04, 0x17
        /*003a*/ 	.short	(.L_25 - .L_24)
.L_24:
        /*003c*/ 	.word	0x00000000
        /*0040*/ 	.short	0x0005
        /*0042*/ 	.short	0x0020
        /*0044*/ 	.byte	0x00, 0xf0, 0x21, 0x00


	//----- nvinfo : EIATTR_KPARAM_INFO
	.align		4
.L_25:
        /*0048*/ 	.byte	0x04, 0x17
        /*004a*/ 	.short	(.L_27 - .L_26)
.L_26:
        /*004c*/ 	.word	0x00000000
        /*0050*/ 	.short	0x0004
        /*0052*/ 	.short	0x0018
        /*0054*/ 	.byte	0x00, 0xf0, 0x21, 0x00


	//----- nvinfo : EIATTR_KPARAM_INFO
	.align		4
.L_27:
        /*0058*/ 	.byte	0x04, 0x17
        /*005a*/ 	.short	(.L_29 - .L_28)
.L_28:
        /*005c*/ 	.word	0x00000000
        /*0060*/ 	.short	0x0003
        /*0062*/ 	.short	0x0010
        /*0064*/ 	.byte	0x00, 0xf0, 0x11, 0x00


	//----- nvinfo : EIATTR_KPARAM_INFO
	.align		4
.L_29:
        /*0068*/ 	.byte	0x04, 0x17
        /*006a*/ 	.short	(.L_31 - .L_30)
.L_30:
        /*006c*/ 	.word	0x00000000
        /*0070*/ 	.short	0x0002
        /*0072*/ 	.short	0x000c
        /*0074*/ 	.byte	0x00, 0xf0, 0x11, 0x00


	//----- nvinfo : EIATTR_KPARAM_INFO
	.align		4
.L_31:
        /*0078*/ 	.byte	0x04, 0x17
        /*007a*/ 	.short	(.L_33 - .L_32)
.L_32:
        /*007c*/ 	.word	0x00000000
        /*0080*/ 	.short	0x0001
        /*0082*/ 	.short	0x0008
        /*0084*/ 	.byte	0x00, 0xf0, 0x11, 0x00


	//----- nvinfo : EIATTR_KPARAM_INFO
	.align		4
.L_33:
        /*0088*/ 	.byte	0x04, 0x17
        /*008a*/ 	.short	(.L_35 - .L_34)
.L_34:
        /*008c*/ 	.word	0x00000000
        /*0090*/ 	.short	0x0000
        /*0092*/ 	.short	0x0000
        /*0094*/ 	.byte	0x00, 0xf5, 0x21, 0x00


	//----- nvinfo : EIATTR_SPARSE_MMA_MASK
	.align		4
.L_35:
        /*0098*/ 	.byte	0x03, 0x50
        /*009a*/ 	.short	0x0000


	//----- nvinfo : EIATTR_MAXREG_COUNT
	.align		4
        /*009c*/ 	.byte	0x03, 0x1b
        /*009e*/ 	.short	0x00ff


	//----- nvinfo : EIATTR_MERCURY_ISA_VERSION
	.align		4
        /*00a0*/ 	.byte	0x03, 0x5f
        /*00a2*/ 	.short	0x0101


	//----- nvinfo : EIATTR_VRC_CTA_INIT_COUNT
	.align		4
        /*00a4*/ 	.byte	0x02, 0x4a
	.zero		1
	.zero		1


	//----- nvinfo : EIATTR_EXIT_INSTR_OFFSETS
	.align		4
        /*00a8*/ 	.byte	0x04, 0x1c
        /*00aa*/ 	.short	(.L_37 - .L_36)


	//   ....[0]....
.L_36:
        /*00ac*/ 	.word	0x000000c0


	//   ....[1]....
        /*00b0*/ 	.word	0x00000a60


	//----- nvinfo : EIATTR_CRS_STACK_SIZE
	.align		4
.L_37:
        /*00b4*/ 	.byte	0x04, 0x1e
        /*00b6*/ 	.short	(.L_39 - .L_38)
.L_38:
        /*00b8*/ 	.word	0x00000000


	//----- nvinfo : EIATTR_CBANK_PARAM_SIZE
	.align		4
.L_39:
        /*00bc*/ 	.byte	0x03, 0x19
        /*00be*/ 	.short	0x0040


	//----- nvinfo : EIATTR_PARAM_CBANK
	.align		4
        /*00c0*/ 	.byte	0x04, 0x0a
        /*00c2*/ 	.short	(.L_41 - .L_40)
	.align		4
.L_40:
        /*00c4*/ 	.word	index@(.nv.constant0._Z11juliaKernelP6uchar4iiiddddd)
        /*00c8*/ 	.short	0x0380
        /*00ca*/ 	.short	0x0040


	//----- nvinfo : EIATTR_SW_WAR
	.align		4
.L_41:
        /*00cc*/ 	.byte	0x04, 0x36
        /*00ce*/ 	.short	(.L_43 - .L_42)
.L_42:
        /*00d0*/ 	.word	0x00000008
.L_43:


//--------------------- .nv.info._Z16mandelbrotKernelP6uchar4iiiddd --------------------------
	.section	.nv.info._Z16mandelbrotKernelP6uchar4iiiddd,"",@"SHT_CUDA_INFO"
	.sectionflags	@""
	.align	4


	//----- nvinfo : EIATTR_CUDA_API_VERSION
	.align		4
        /*0000*/ 	.byte	0x04, 0x37
        /*0002*/ 	.short	(.L_45 - .L_44)
.L_44:
        /*0004*/ 	.word	0x00000082


	//----- nvinfo : EIATTR_KPARAM_INFO
	.align		4
.L_45:
        /*0008*/ 	.byte	0x04, 0x17
        /*000a*/ 	.short	(.L_47 - .L_46)
.L_46:
        /*000c*/ 	.word	0x00000000
        /*0010*/ 	.short	0x0006
        /*0012*/ 	.short	0x0028
        /*0014*/ 	.byte	0x00, 0xf0, 0x21, 0x00


	//----- nvinfo : EIATTR_KPARAM_INFO
	.align		4
.L_47:
        /*0018*/ 	.byte	0x04, 0x17
        /*001a*/ 	.short	(.L_49 - .L_48)
.L_48:
        /*001c*/ 	.word	0x00000000
        /*0020*/ 	.short	0x0005
        /*0022*/ 	.short	0x0020
        /*0024*/ 	.byte	0x00, 0xf0, 0x21, 0x00


	//----- nvinfo : EIATTR_KPARAM_INFO
	.align		4
.L_49:
        /*0028*/ 	.byte	0x04, 0x17
        /*002a*/ 	.short	(.L_51 - .L_50)
.L_50:
        /*002c*/ 	.word	0x00000000
        /*0030*/ 	.short	0x0004
        /*0032*/ 	.short	0x0018
        /*0034*/ 	.byte	0x00, 0xf0, 0x21, 0x00


	//----- nvinfo : EIATTR_KPARAM_INFO
	.align		4
.L_51:
        /*0038*/ 	.byte	0x04, 0x17
        /*003a*/ 	.short	(.L_53 - .L_52)
.L_52:
        /*003c*/ 	.word	0x00000000
        /*0040*/ 	.short	0x0003
        /*0042*/ 	.short	0x0010
        /*0044*/ 	.byte	0x00, 0xf0, 0x11, 0x00


	//----- nvinfo : EIATTR_KPARAM_INFO
	.align		4
.L_53:
        /*0048*/ 	.byte	0x04, 0x17
        /*004a*/ 	.short	(.L_55 - .L_54)
.L_54:
        /*004c*/ 	.word	0x00000000
        /*0050*/ 	.short	0x0002
        /*0052*/ 	.short	0x000c
        /*0054*/ 	.byte	0x00, 0xf0, 0x11, 0x00


	//----- nvinfo : EIATTR_KPARAM_INFO
	.align		4
.L_55:
        /*0058*/ 	.byte	0x04, 0x17
        /*005a*/ 	.short	(.L_57 - .L_56)
.L_56:
        /*005c*/ 	.word	0x00000000
        /*0060*/ 	.short	0x0001
        /*0062*/ 	.short	0x0008
        /*0064*/ 	.byte	0x00, 0xf0, 0x11, 0x00


	//----- nvinfo : EIATTR_KPARAM_INFO
	.align		4
.L_57:
        /*0068*/ 	.byte	0x04, 0x17
        /*006a*/ 	.short	(.L_59 - .L_58)
.L_58:
        /*006c*/ 	.word	0x00000000
        /*0070*/ 	.short	0x0000
        /*0072*/ 	.short	0x0000
        /*0074*/ 	.byte	0x00, 0xf5, 0x21, 0x00


	//----- nvinfo : EIATTR_SPARSE_MMA_MASK
	.align		4
.L_59:
        /*0078*/ 	.byte	0x03, 0x50
        /*007a*/ 	.short	0x0000


	//----- nvinfo : EIATTR_MAXREG_COUNT
	.align		4
        /*007c*/ 	.byte	0x03, 0x1b
        /*007e*/ 	.short	0x00ff


	//----- nvinfo : EIATTR_MERCURY_ISA_VERSION
	.align		4
        /*0080*/ 	.byte	0x03, 0x5f
        /*0082*/ 	.short	0x0101


	//----- nvinfo : EIATTR_VRC_CTA_INIT_COUNT
	.align		4
        /*0084*/ 	.byte	0x02, 0x4a
	.zero		1
	.zero		1


	//----- nvinfo : EIATTR_EXIT_INSTR_OFFSETS
	.align		4
        /*0088*/ 	.byte	0x04, 0x1c
        /*008a*/ 	.short	(.L_61 - .L_60)


	//   ....[0]....
.L_60:
        /*008c*/ 	.word	0x000000c0


	//   ....[1]....
        /*0090*/ 	.word	0x00000a50


	//----- nvinfo : EIATTR_CRS_STACK_SIZE
	.align		4
.L_61:
        /*0094*/ 	.byte	0x04, 0x1e
        /*0096*/ 	.short	(.L_63 - .L_62)
.L_62:
        /*0098*/ 	.word	0x00000000


	//----- nvinfo : EIATTR_CBANK_PARAM_SIZE
	.align		4
.L_63:
        /*009c*/ 	.byte	0x03, 0x19
        /*009e*/ 	.short	0x0030


	//----- nvinfo : EIATTR_PARAM_CBANK
	.align		4
        /*00a0*/ 	.byte	0x04, 0x0a
        /*00a2*/ 	.short	(.L_65 - .L_64)
	.align		4
.L_64:
        /*00a4*/ 	.word	index@(.nv.constant0._Z16mandelbrotKernelP6uchar4iiiddd)
        /*00a8*/ 	.short	0x0380
        /*00aa*/ 	.short	0x0030


	//----- nvinfo : EIATTR_SW_WAR
	.align		4
.L_65:
        /*00ac*/ 	.byte	0x04, 0x36
        /*00ae*/ 	.short	(.L_67 - .L_66)
.L_66:
        /*00b0*/ 	.word	0x00000008
.L_67:


//--------------------- .nv.callgraph             --------------------------
	.section	.nv.callgraph,"",@"SHT_CUDA_CALLGRAPH"
	.align	4
	.sectionentsize	8
	.align		4
        /*0000*/ 	.word	0x00000000
	.align		4
        /*0004*/ 	.word	0xffffffff
	.align		4
        /*0008*/ 	.word	0x00000000
	.align		4
        /*000c*/ 	.word	0xfffffffe
	.align		4
        /*0010*/ 	.word	0x00000000
	.align		4
        /*0014*/ 	.word	0xfffffffd
	.align		4
        /*0018*/ 	.word	0x00000000
	.align		4
        /*001c*/ 	.word	0xfffffffc


//--------------------- .text._Z11juliaKernelP6uchar4iiiddddd --------------------------
	.section	.text._Z11juliaKernelP6uchar4iiiddddd,"ax",@progbits
	.align	128
        .global         _Z11juliaKernelP6uchar4iiiddddd
        .type           _Z11juliaKernelP6uchar4iiiddddd,@function
        .size           _Z11juliaKernelP6uchar4iiiddddd,(.L_x_33 - _Z11juliaKernelP6uchar4iiiddddd)
        .other          _Z11juliaKernelP6uchar4iiiddddd,@"STO_CUDA_ENTRY STV_DEFAULT"
_Z11juliaKernelP6uchar4iiiddddd:
.text._Z11juliaKernelP6uchar4iiiddddd:
[----:B------:R-:W-:Y:S01]  /*0000*/  LDC R1, c[0x0][0x37c] ;  /* 0x0000df00ff017b82 */ /* 0x000fe20000000800 */
[----:B------:R-:W0:Y:S07]  /*0010*/  S2R R3, SR_TID.Y ;  /* 0x0000000000037919 */ /* 0x000e2e0000002200 */
[----:B------:R-:W1:Y:S01]  /*0020*/  LDC R9, c[0x0][0x360] ;  /* 0x0000d800ff097b82 */ /* 0x000e620000000800 */
[----:B------:R-:W2:Y:S01]  /*0030*/  LDCU.64 UR6, c[0x0][0x388] ;  /* 0x00007100ff0677ac */ /* 0x000ea20008000a00 */
[----:B------:R-:W1:Y:S06]  /*0040*/  S2R R2, SR_TID.X ;  /* 0x0000000000027919 */ /* 0x000e6c0000002100 */
[----:B------:R-:W0:Y:S08]  /*0050*/  S2UR UR5, SR_CTAID.Y ;  /* 0x00000000000579c3 */ /* 0x000e300000002600 */
[----:B------:R-:W0:Y:S08]  /*0060*/  LDC R0, c[0x0][0x364] ;  /* 0x0000d900ff007b82 */ /* 0x000e300000000800 */
[----:B------:R-:W1:Y:S01]  /*0070*/  S2UR UR4, SR_CTAID.X ;  /* 0x00000000000479c3 */ /* 0x000e620000002500 */
[----:B0-----:R-:W-:-:S05]  /*0080*/  IMAD R0, R0, UR5, R3 ;  /* 0x0000000500007c24 */ /* 0x001fca000f8e0203 */
[----:B--2---:R-:W-:Y:S01]  /*0090*/  ISETP.GE.AND P0, PT, R0, UR7, PT ;  /* 0x0000000700007c0c */ /* 0x004fe2000bf06270 */
[----:B-1----:R-:W-:-:S05]  /*00a0*/  IMAD R9, R9, UR4, R2 ;  /* 0x0000000409097c24 */ /* 0x002fca000f8e0202 */
[----:B------:R-:W-:-:S13]  /*00b0*/  ISETP.GE.OR P0, PT, R9, UR6, P0 ;  /* 0x0000000609007c0c */ /* 0x000fda0008706670 */
[----:B------:R-:W-:Y:S05]  /*00c0*/  @P0 EXIT ;  /* 0x000000000000094d */ /* 0x000fea0003800000 */
[----:B------:R-:W0:Y:S01]  /*00d0*/  I2F.F64 R6, UR6 ;  /* 0x0000000600067d12 */ /* 0x000e220008201c00 */
[----:B------:R-:W-:Y:S01]  /*00e0*/  IMAD.MOV.U32 R4, RZ, RZ, 0x1 ;  /* 0x00000001ff047424 */ /* 0x000fe200078e00ff */
[----:B------:R-:W1:Y:S01]  /*00f0*/  LDCU.64 UR4, c[0x0][0x3a8] ;  /* 0x00007500ff0477ac */ /* 0x000e620008000a00 */
[----:B------:R-:W-:Y:S05]  /*0100*/  BSSY.RECONVERGENT B0, `(.L_x_0) ;  /* 0x0000019000007945 */ /* 0x000fea0003800200 */
[----:B------:R-:W2:Y:S08]  /*0110*/  I2F.F64 R2, R9 ;  /* 0x0000000900027312 */ /* 0x000eb00000201c00 */
[----:B0-----:R-:W0:Y:S01]  /*0120*/  MUFU.RCP64H R5, R7 ;  /* 0x0000000700057308 */ /* 0x001e220000001800 */
[----:B--2---:R-:W-:-:S02]  /*0130*/  DFMA R2, R6, -0.5, R2 ;  /* 0xbfe000000602782b */ /* 0x004fc40000000002 */
[----:B0-----:R-:W-:-:S08]  /*0140*/  DFMA R10, -R6, R4, 1 ;  /* 0x3ff00000060a742b */ /* 0x001fd00000000104 */
[----:B------:R-:W-:-:S08]  /*0150*/  DFMA R10, R10, R10, R10 ;  /* 0x0000000a0a0a722b */ /* 0x000fd0000000000a */
[----:B------:R-:W-:Y:S02]  /*0160*/  DFMA R10, R4, R10, R4 ;  /* 0x0000000a040a722b */ /* 0x000fe40000000004 */
[----:B-1----:R-:W-:-:S06]  /*0170*/  DMUL R4, R2, UR4 ;  /* 0x0000000402047c28 */ /* 0x002fcc0008000000 */
[----:B------:R-:W-:-:S04]  /*0180*/  DFMA R12, -R6, R10, 1 ;  /* 0x3ff00000060c742b */ /* 0x000fc8000000010a */
[----:B------:R-:W-:-:S04]  /*0190*/  FSETP.GEU.AND P1, PT, |R5|, 6.5827683646048100446e-37, PT ;  /* 0x036000000500780b */ /* 0x000fc80003f2e200 */
[----:B------:R-:W-:-:S08]  /*01a0*/  DFMA R12, R10, R12, R10 ;  /* 0x0000000c0a0c722b */ /* 0x000fd0000000000a */
[----:B------:R-:W-:-:S08]  /*01b0*/  DMUL R2, R4, R12 ;  /* 0x0000000c04027228 */ /* 0x000fd00000000000 */
[----:B------:R-:W-:-:S08]  /*01c0*/  DFMA R10, -R6, R2, R4 ;  /* 0x00000002060a722b */ /* 0x000fd00000000104 */
[----:B------:R-:W-:-:S10]  /*01d0*/  DFMA R2, R12, R10, R2 ;  /* 0x0000000a0c02722b */ /* 0x000fd40000000002 */
[----:B------:R-:W-:-:S05]  /*01e0*/  FFMA R8, RZ, R7, R3 ;  /* 0x00000007ff087223 */ /* 0x000fca0000000003 */
[----:B------:R-:W-:-:S13]  /*01f0*/  FSETP.GT.AND P0, PT, |R8|, 1.469367938527859385e-39, PT ;  /* 0x001000000800780b */ /* 0x000fda0003f04200 */
[----:B------:R-:W-:Y:S05]  /*0200*/  @P0 BRA P1, `(.L_x_1) ;  /* 0x0000000000200947 */ /* 0x000fea0000800000 */
[----:B------:R-:W-:Y:S01]  /*0210*/  IMAD.MOV.U32 R12, RZ, RZ, R4 ;  /* 0x000000ffff0c7224 */ /* 0x000fe200078e0004 */
[----:B------:R-:W-:Y:S01]  /*0220*/  MOV R18, 0x270 ;  /* 0x0000027000127802 */ /* 0x000fe20000000f00 */
[----:B------:R-:W-:Y:S02]  /*0230*/  IMAD.MOV.U32 R13, RZ, RZ, R5 ;  /* 0x000000ffff0d7224 */ /* 0x000fe400078e0005 */
[----:B------:R-:W-:Y:S02]  /*0240*/  IMAD.MOV.U32 R10, RZ, RZ, R6 ;  /* 0x000000ffff0a7224 */ /* 0x000fe400078e0006 */
[----:B------:R-:W-:-:S07]  /*0250*/  IMAD.MOV.U32 R11, RZ, RZ, R7 ;  /* 0x000000ffff0b7224 */ /* 0x000fce00078e0007 */
[----:B------:R-:W-:Y:S05]  /*0260*/  CALL.REL.NOINC `($__internal_0_$__cuda_sm20_div_rn_f64_full) ;  /* 0x0000000800007944 */ /* 0x000fea0003c00000 */
[----:B------:R-:W-:Y:S02]  /*0270*/  IMAD.MOV.U32 R2, RZ, RZ, R4 ;  /* 0x000000ffff027224 */ /* 0x000fe400078e0004 */
[----:B------:R-:W-:-:S07]  /*0280*/  IMAD.MOV.U32 R3, RZ, RZ, R5 ;  /* 0x000000ffff037224 */ /* 0x000fce00078e0005 */
.L_x_1:
[----:B------:R-:W-:Y:S05]  /*0290*/  BSYNC.RECONVERGENT B0 ;  /* 0x0000000000007941 */ /* 0x000fea0003800200 */
.L_x_0:
[----:B------:R-:W0:Y:S01]  /*02a0*/  MUFU.RCP64H R13, R7 ;  /* 0x00000007000d7308 */ /* 0x000e220000001800 */
[----:B------:R-:W1:Y:S01]  /*02b0*/  LDCU UR4, c[0x0][0x38c] ;  /* 0x00007180ff0477ac */ /* 0x000e620008000800 */
[----:B------:R-:W-:Y:S01]  /*02c0*/  IMAD.MOV.U32 R12, RZ, RZ, 0x1 ;  /* 0x00000001ff0c7424 */ /* 0x000fe200078e00ff */
[----:B------:R-:W-:Y:S05]  /*02d0*/  BSSY.RECONVERGENT B0, `(.L_x_2) ;  /* 0x000001a000007945 */ /* 0x000fea0003800200 */
[----:B------:R-:W-:Y:S01]  /*02e0*/  I2F.F64.U32 R4, R0 ;  /* 0x0000000000047312 */ /* 0x000fe20000201800 */
[----:B0-----:R-:W-:-:S07]  /*02f0*/  DFMA R14, -R6, R12, 1 ;  /* 0x3ff00000060e742b */ /* 0x001fce000000010c */
[----:B-1----:R-:W0:Y:S01]  /*0300*/  I2F.F64.U32 R10, UR4 ;  /* 0x00000004000a7d12 */ /* 0x002e220008201800 */
[----:B------:R-:W1:Y:S01]  /*0310*/  LDCU.64 UR4, c[0x0][0x3a8] ;  /* 0x00007500ff0477ac */ /* 0x000e620008000a00 */
[----:B------:R-:W-:-:S08]  /*0320*/  DFMA R14, R14, R14, R14 ;  /* 0x0000000e0e0e722b */ /* 0x000fd0000000000e */
[----:B------:R-:W-:Y:S02]  /*0330*/  DFMA R14, R12, R14, R12 ;  /* 0x0000000e0c0e722b */ /* 0x000fe4000000000c */
[----:B0-----:R-:W-:-:S06]  /*0340*/  DFMA R4, R10, -0.5, R4 ;  /* 0xbfe000000a04782b */ /* 0x001fcc0000000004 */
[----:B------:R-:W-:Y:S02]  /*0350*/  DFMA R12, -R6, R14, 1 ;  /* 0x3ff00000060c742b */ /* 0x000fe4000000010e */
[----:B-1----:R-:W-:Y:S01]  /*0360*/  DMUL R10, R4, UR4 ;  /* 0x00000004040a7c28 */ /* 0x002fe20008000000 */
[----:B------:R-:W0:Y:S05]  /*0370*/  LDCU.64 UR4, c[0x0][0x398] ;  /* 0x00007300ff0477ac */ /* 0x000e2a0008000a00 */
[----:B------:R-:W-:-:S04]  /*0380*/  DFMA R14, R14, R12, R14 ;  /* 0x0000000c0e0e722b */ /* 0x000fc8000000000e */
[----:B------:R-:W-:-:S04]  /*0390*/  FSETP.GEU.AND P1, PT, |R11|, 6.5827683646048100446e-37, PT ;  /* 0x036000000b00780b */ /* 0x000fc80003f2e200 */
[----:B------:R-:W-:Y:S02]  /*03a0*/  DMUL R4, R14, R10 ;  /* 0x0000000a0e047228 */ /* 0x000fe40000000000 */
[----:B0-----:R-:W-:-:S06]  /*03b0*/  DADD R2, R2, UR4 ;  /* 0x0000000402027e29 */ /* 0x001fcc0008000000 */
        /* <DEDUP_REMOVED lines=11> */
.L_x_3:
[----:B------:R-:W-:Y:S05]  /*0470*/  BSYNC.RECONVERGENT B0 ;  /* 0x0000000000007941 */ /* 0x000fea0003800200 */
.L_x_2:
[----:B------:R-:W0:Y:S01]  /*0480*/  LDCU.64 UR4, c[0x0][0x3a0] ;  /* 0x00007400ff0477ac */ /* 0x000e220008000a00 */
[----:B------:R-:W1:Y:S01]  /*0490*/  LDC R7, c[0x0][0x390] ;  /* 0x0000e400ff077b82 */ /* 0x000e620000000800 */
[----:B------:R-:W-:Y:S01]  /*04a0*/  DMUL R12, R2, R2 ;  /* 0x00000002020c7228 */ /* 0x000fe20000000000 */
[----:B------:R-:W-:Y:S01]  /*04b0*/  BSSY.RECONVERGENT B0, `(.L_x_4) ;  /* 0x0000016000007945 */ /* 0x000fe20003800200 */
[----:B------:R-:W2:Y:S01]  /*04c0*/  LDCU.128 UR8, c[0x0][0x3b0] ;  /* 0x00007600ff0877ac */ /* 0x000ea20008000c00 */
[----:B0-----:R-:W-:Y:S01]  /*04d0*/  DADD R10, R4, UR4 ;  /* 0x00000004040a7e29 */ /* 0x001fe20008000000 */
[----:B------:R-:W0:Y:S01]  /*04e0*/  LDCU.64 UR4, c[0x0][0x358] ;  /* 0x00006b00ff0477ac */ /* 0x000e220008000a00 */
[----:B-1----:R-:W-:-:S06]  /*04f0*/  ISETP.GE.AND P0, PT, R7, 0x1, PT ;  /* 0x000000010700780c */ /* 0x002fcc0003f06270 */
[----:B------:R-:W-:-:S08]  /*0500*/  DMUL R14, R10, R10 ;  /* 0x0000000a0a0e7228 */ /* 0x000fd00000000000 */
[----:B------:R-:W-:-:S08]  /*0510*/  DADD R4, R12, R14 ;  /* 0x000000000c047229 */ /* 0x000fd0000000000e */
[----:B------:R-:W-:Y:S01]  /*0520*/  DSETP.GTU.OR P0, PT, R4, 4, !P0 ;  /* 0x401000000400742a */ /* 0x000fe2000470c400 */
[----:B------:R-:W-:-:S13]  /*0530*/  IMAD.MOV.U32 R4, RZ, RZ, RZ ;  /* 0x000000ffff047224 */ /* 0x000fda00078e00ff */
[----:B0-2---:R-:W-:Y:S05]  /*0540*/  @P0 BRA `(.L_x_5) ;  /* 0x0000000000300947 */ /* 0x005fea0003800000 */
[----:B------:R-:W-:-:S07]  /*0550*/  IMAD.MOV.U32 R4, RZ, RZ, RZ ;  /* 0x000000ffff047224 */ /* 0x000fce00078e00ff */
.L_x_6:
[----:B------:R-:W-:Y:S01]  /*0560*/  DADD R12, -R14, R12 ;  /* 0x000000000e0c7229 */ /* 0x000fe2000000010c */
[----:B------:R-:W-:Y:S01]  /*0570*/  VIADD R4, R4, 0x1 ;  /* 0x0000000104047836 */ /* 0x000fe20000000000 */
[----:B------:R-:W-:-:S04]  /*0580*/  DADD R14, R2, R2 ;  /* 0x00000000020e7229 */ /* 0x000fc80000000002 */
[----:B------:R-:W-:Y:S02]  /*0590*/  ISETP.GE.AND P0, PT, R4, R7, PT ;  /* 0x000000070400720c */ /* 0x000fe40003f06270 */
[----:B------:R-:W-:Y:S02]  /*05a0*/  DADD R2, R12, UR8 ;  /* 0x000000080c027e29 */ /* 0x000fe40008000000 */
[----:B------:R-:W-:-:S06]  /*05b0*/  DFMA R10, R14, R10, UR10 ;  /* 0x0000000a0e0a7e2b */ /* 0x000fcc000800000a */
[----:B------:R-:W-:Y:S02]  /*05c0*/  DMUL R12, R2, R2 ;  /* 0x00000002020c7228 */ /* 0x000fe40000000000 */
[----:B------:R-:W-:-:S08]  /*05d0*/  DMUL R14, R10, R10 ;  /* 0x0000000a0a0e7228 */ /* 0x000fd00000000000 */
[----:B------:R-:W-:-:S08]  /*05e0*/  DADD R16, R12, R14 ;  /* 0x000000000c107229 */ /* 0x000fd0000000000e */
[----:B------:R-:W-:-:S14]  /*05f0*/  DSETP.LE.AND P1, PT, R16, 4, PT ;  /* 0x401000001000742a */ /* 0x000fdc0003f23000 */
[----:B------:R-:W-:Y:S05]  /*0600*/  @!P0 BRA P1, `(.L_x_6) ;  /* 0xfffffffc00d48947 */ /* 0x000fea000083ffff */
.L_x_5:
[----:B------:R-:W-:Y:S05]  /*0610*/  BSYNC.RECONVERGENT B0 ;  /* 0x0000000000007941 */ /* 0x000fea0003800200 */
.L_x_4:
[----:B------:R-:W-:Y:S01]  /*0620*/  ISETP.NE.AND P0, PT, R4, R7, PT ;  /* 0x000000070400720c */ /* 0x000fe20003f05270 */
[----:B------:R-:W-:Y:S01]  /*0630*/  BSSY.RECONVERGENT B0, `(.L_x_7) ;  /* 0x0000035000007945 */ /* 0x000fe20003800200 */
[----:B------:R-:W-:Y:S02]  /*0640*/  PRMT R5, RZ, 0x7610, R5 ;  /* 0x00007610ff057816 */ /* 0x000fe40000000005 */
[----:B------:R-:W-:Y:S02]  /*0650*/  PRMT R8, RZ, 0x7610, R8 ;  /* 0x00007610ff087816 */ /* 0x000fe40000000008 */
[----:B------:R-:W-:-:S07]  /*0660*/  PRMT R14, RZ, 0x7610, R14 ;  /* 0x00007610ff0e7816 */ /* 0x000fce000000000e */
[----:B------:R-:W-:Y:S05]  /*0670*/  @!P0 BRA `(.L_x_8) ;  /* 0x0000000000c08947 */ /* 0x000fea0003800000 */
[----:B------:R-:W0:Y:S01]  /*0680*/  I2F.F64 R6, R7 ;  /* 0x0000000700067312 */ /* 0x000e220000201c00 */
[----:B------:R-:W-:Y:S01]  /*0690*/  IMAD.MOV.U32 R2, RZ, RZ, 0x1 ;  /* 0x00000001ff027424 */ /* 0x000fe200078e00ff */
[----:B------:R-:W-:Y:S06]  /*06a0*/  BSSY.RECONVERGENT B1, `(.L_x_9) ;  /* 0x0000017000017945 */ /* 0x000fec0003800200 */
[----:B------:R-:W1:Y:S08]  /*06b0*/  I2F.F64.U32 R4, R4 ;  /* 0x0000000400047312 */ /* 0x000e700000201800 */
[----:B0-----:R-:W0:Y:S01]  /*06c0*/  MUFU.RCP64H R3, R7 ;  /* 0x0000000700037308 */ /* 0x001e220000001800 */
[----:B-1----:R-:W-:Y:S01]  /*06d0*/  FSETP.GEU.AND P1, PT, |R5|, 6.5827683646048100446e-37, PT ;  /* 0x036000000500780b */ /* 0x002fe20003f2e200 */
[----:B0-----:R-:W-:-:S08]  /*06e0*/  DFMA R10, -R6, R2, 1 ;  /* 0x3ff00000060a742b */ /* 0x001fd00000000102 */
[----:B------:R-:W-:-:S08]  /*06f0*/  DFMA R10, R10, R10, R10 ;  /* 0x0000000a0a0a722b */ /* 0x000fd0000000000a */
[----:B------:R-:W-:-:S08]  /*0700*/  DFMA R10, R2, R10, R2 ;  /* 0x0000000a020a722b */ /* 0x000fd00000000002 */
[----:B------:R-:W-:-:S08]  /*0710*/  DFMA R2, -R6, R10, 1 ;  /* 0x3ff000000602742b */ /* 0x000fd0000000010a */
        /* <DEDUP_REMOVED lines=15> */
.L_x_10:
[----:B------:R-:W-:Y:S05]  /*0810*/  BSYNC.RECONVERGENT B1 ;  /* 0x0000000000017941 */ /* 0x000fea0003800200 */
.L_x_9:
[----:B------:R-:W-:-:S08]  /*0820*/  DADD R4, -R2, 1 ;  /* 0x3ff0000002047429 */ /* 0x000fd00000000100 */
[C---:B------:R-:W-:Y:S02]  /*0830*/  DMUL R6, R4.reuse, 9 ;  /* 0x4022000004067828 */ /* 0x040fe40000000000 */
[C---:B------:R-:W-:Y:S02]  /*0840*/  DMUL R10, R4.reuse, 15 ;  /* 0x402e0000040a7828 */ /* 0x040fe40000000000 */
[----:B------:R-:W-:-:S04]  /*0850*/  DMUL R12, R4, 8.5 ;  /* 0x40210000040c7828 */ /* 0x000fc80000000000 */
[----:B------:R-:W-:Y:S02]  /*0860*/  DMUL R6, R6, R2 ;  /* 0x0000000206067228 */ /* 0x000fe40000000000 */
[C---:B------:R-:W-:Y:S02]  /*0870*/  DMUL R10, R4.reuse, R10 ;  /* 0x0000000a040a7228 */ /* 0x040fe40000000000 */
[----:B------:R-:W-:-:S04]  /*0880*/  DMUL R12, R4, R12 ;  /* 0x0000000c040c7228 */ /* 0x000fc80000000000 */
[-C--:B------:R-:W-:Y:S02]  /*0890*/  DMUL R6, R6, R2.reuse ;  /* 0x0000000206067228 */ /* 0x080fe40000000000 */
[----:B------:R-:W-:Y:S02]  /*08a0*/  DMUL R10, R10, R2 ;  /* 0x000000020a0a7228 */ /* 0x000fe40000000000 */
[----:B------:R-:W-:-:S04]  /*08b0*/  DMUL R12, R4, R12 ;  /* 0x0000000c040c7228 */ /* 0x000fc80000000000 */
[-C--:B------:R-:W-:Y:S02]  /*08c0*/  DMUL R6, R6, R2.reuse ;  /* 0x0000000206067228 */ /* 0x080fe40000000000 */
[-C--:B------:R-:W-:Y:S02]  /*08d0*/  DMUL R10, R10, R2.reuse ;  /* 0x000000020a0a7228 */ /* 0x080fe40000000000 */
[----:B------:R-:W-:-:S04]  /*08e0*/  DMUL R12, R12, R2 ;  /* 0x000000020c0c7228 */ /* 0x000fc80000000000 */
[----:B------:R-:W-:Y:S02]  /*08f0*/  DMUL R6, R6, 255 ;  /* 0x406fe00006067828 */ /* 0x000fe40000000000 */
[----:B------:R-:W-:Y:S02]  /*0900*/  DMUL R10, R10, 255 ;  /* 0x406fe0000a0a7828 */ /* 0x000fe40000000000 */
[----:B------:R-:W-:-:S06]  /*0910*/  DMUL R12, R12, 255 ;  /* 0x406fe0000c0c7828 */ /* 0x000fcc0000000000 */
[----:B------:R-:W0:Y:S08]  /*0920*/  F2I.U32.F64.TRUNC R6, R6 ;  /* 0x0000000600067311 */ /* 0x000e30000030d000 */
[----:B------:R-:W1:Y:S01]  /*0930*/  F2I.U32.F64.TRUNC R10, R10 ;  /* 0x0000000a000a7311 */ /* 0x000e62000030d000 */
[----:B0-----:R-:W-:-:S07]  /*0940*/  PRMT R5, R6, 0x7610, R5 ;  /* 0x0000761006057816 */ /* 0x001fce0000000005 */
[----:B------:R-:W0:Y:S01]  /*0950*/  F2I.U32.F64.TRUNC R12, R12 ;  /* 0x0000000c000c7311 */ /* 0x000e22000030d000 */
[----:B-1----:R-:W-:Y:S02]  /*0960*/  PRMT R8, R10, 0x7610, R8 ;  /* 0x000076100a087816 */ /* 0x002fe40000000008 */
[----:B0-----:R-:W-:-:S07]  /*0970*/  PRMT R14, R12, 0x7610, R14 ;  /* 0x000076100c0e7816 */ /* 0x001fce000000000e */
.L_x_8:
[----:B------:R-:W-:Y:S05]  /*0980*/  BSYNC.RECONVERGENT B0 ;  /* 0x0000000000007941 */ /* 0x000fea0003800200 */
.L_x_7:
[----:B------:R-:W0:Y:S01]  /*0990*/  LDC.64 R2, c[0x0][0x380] ;  /* 0x0000e000ff027b82 */ /* 0x000e220000000a00 */
[----:B------:R-:W1:Y:S01]  /*09a0*/  LDCU UR7, c[0x0][0x388] ;  /* 0x00007100ff0777ac */ /* 0x000e620008000800 */
[----:B------:R-:W-:Y:S02]  /*09b0*/  LOP3.LUT R5, R5, 0xffff, RZ, 0xc0, !PT ;  /* 0x0000ffff05057812 */ /* 0x000fe400078ec0ff */
[----:B------:R-:W-:Y:S01]  /*09c0*/  LOP3.LUT R8, R8, 0xffff, RZ, 0xc0, !PT ;  /* 0x0000ffff08087812 */ /* 0x000fe200078ec0ff */
[----:B------:R-:W-:Y:S01]  /*09d0*/  UMOV UR6, 0x3340 ;  /* 0x0000334000067882 */ /* 0x000fe20000000000 */
[----:B------:R-:W-:Y:S01]  /*09e0*/  LOP3.LUT R14, R14, 0xffff, RZ, 0xc0, !PT ;  /* 0x0000ffff0e0e7812 */ /* 0x000fe200078ec0ff */
[----:B------:R-:W-:Y:S01]  /*09f0*/  IMAD.U32 R7, RZ, RZ, UR6 ;  /* 0x00000006ff077e24 */ /* 0x000fe2000f8e00ff */
[----:B------:R-:W-:-:S04]  /*0a00*/  PRMT R5, R5, 0x3340, R8 ;  /* 0x0000334005057816 */ /* 0x000fc80000000008 */
[----:B------:R-:W-:-:S04]  /*0a10*/  PRMT R14, R14, R7, 0xff ;  /* 0x000000ff0e0e7416 */ /* 0x000fc80000000007 */
[----:B------:R-:W-:Y:S01]  /*0a20*/  PRMT R5, R5, 0x5410, R14 ;  /* 0x0000541005057816 */ /* 0x000fe2000000000e */
[----:B-1----:R-:W-:-:S04]  /*0a30*/  IMAD R9, R0, UR7, R9 ;  /* 0x0000000700097c24 */ /* 0x002fc8000f8e0209 */
[----:B0-----:R-:W-:-:S05]  /*0a40*/  IMAD.WIDE R2, R9, 0x4, R2 ;  /* 0x0000000409027825 */ /* 0x001fca00078e0202 */
[----:B------:R-:W-:Y:S01]  /*0a50*/  STG.E desc[UR4][R2.64], R5 ;  /* 0x0000000502007986 */ /* 0x000fe2000c101904 */
[----:B------:R-:W-:Y:S05]  /*0a60*/  EXIT ;  /* 0x000000000000794d */ /* 0x000fea0003800000 */
        .weak           $__internal_0_$__cuda_sm20_div_rn_f64_full
        .type           $__internal_0_$__cuda_sm20_div_rn_f64_full,@function
        .size           $__internal_0_$__cuda_sm20_div_rn_f64_full,(.L_x_33 - $__internal_0_$__cuda_sm20_div_rn_f64_full)
$__internal_0_$__cuda_sm20_div_rn_f64_full:
[C---:B------:R-:W-:Y:S01]  /*0a70*/  FSETP.GEU.AND P0, PT, |R11|.reuse, 1.469367938527859385e-39, PT ;  /* 0x001000000b00780b */ /* 0x040fe20003f0e200 */
[----:B------:R-:W-:Y:S01]  /*0a80*/  IMAD.MOV.U32 R20, RZ, RZ, 0x1 ;  /* 0x00000001ff147424 */ /* 0x000fe200078e00ff */
[----:B------:R-:W-:Y:S01]  /*0a90*/  LOP3.LUT R4, R11, 0x800fffff, RZ, 0xc0, !PT ;  /* 0x800fffff0b047812 */ /* 0x000fe200078ec0ff */
[----:B------:R-:W-:Y:S01]  /*0aa0*/  IMAD.MOV.U32 R8, RZ, RZ, 0x1ca00000 ;  /* 0x1ca00000ff087424 */ /* 0x000fe200078e00ff */
[C---:B------:R-:W-:Y:S01]  /*0ab0*/  FSETP.GEU.AND P2, PT, |R13|.reuse, 1.469367938527859385e-39, PT ;  /* 0x001000000d00780b */ /* 0x040fe20003f4e200 */
[----:B------:R-:W-:Y:S01]  /*0ac0*/  BSSY.RECONVERGENT B2, `(.L_x_11) ;  /* 0x0000053000027945 */ /* 0x000fe20003800200 */
[----:B------:R-:W-:Y:S01]  /*0ad0*/  LOP3.LUT R5, R4, 0x3ff00000, RZ, 0xfc, !PT ;  /* 0x3ff0000004057812 */ /* 0x000fe200078efcff */
[----:B------:R-:W-:Y:S01]  /*0ae0*/  IMAD.MOV.U32 R4, RZ, RZ, R10 ;  /* 0x000000ffff047224 */ /* 0x000fe200078e000a */
[----:B------:R-:W-:Y:S02]  /*0af0*/  LOP3.LUT R16, R13, 0x7ff00000, RZ, 0xc0, !PT ;  /* 0x7ff000000d107812 */ /* 0x000fe400078ec0ff */
[----:B------:R-:W-:-:S03]  /*0b00*/  LOP3.LUT R17, R11, 0x7ff00000, RZ, 0xc0, !PT ;  /* 0x7ff000000b117812 */ /* 0x000fc600078ec0ff */
[----:B------:R-:W-:Y:S01]  /*0b10*/  @!P0 DMUL R4, R10, 8.98846567431157953865e+307 ;  /* 0x7fe000000a048828 */ /* 0x000fe20000000000 */
[C---:B------:R-:W-:Y:S01]  /*0b20*/  ISETP.GE.U32.AND P1, PT, R16.reuse, R17, PT ;  /* 0x000000111000720c */ /* 0x040fe20003f26070 */
[----:B------:R-:W-:Y:S02]  /*0b30*/  IMAD.MOV.U32 R26, RZ, RZ, R17 ;  /* 0x000000ffff1a7224 */ /* 0x000fe400078e0011 */
[----:B------:R-:W-:Y:S01]  /*0b40*/  @!P2 LOP3.LUT R19, R11, 0x7ff00000, RZ, 0xc0, !PT ;  /* 0x7ff000000b13a812 */ /* 0x000fe200078ec0ff */
[----:B------:R-:W-:Y:S01]  /*0b50*/  @!P2 IMAD.MOV.U32 R24, RZ, RZ, RZ ;  /* 0x000000ffff18a224 */ /* 0x000fe200078e00ff */
[----:B------:R-:W0:Y:S02]  /*0b60*/  MUFU.RCP64H R21, R5 ;  /* 0x0000000500157308 */ /* 0x000e240000001800 */
[----:B------:R-:W-:Y:S02]  /*0b70*/  @!P2 ISETP.GE.U32.AND P3, PT, R16, R19, PT ;  /* 0x000000131000a20c */ /* 0x000fe40003f66070 */
[----:B------:R-:W-:-:S02]  /*0b80*/  @!P0 LOP3.LUT R26, R5, 0x7ff00000, RZ, 0xc0, !PT ;  /* 0x7ff00000051a8812 */ /* 0x000fc400078ec0ff */
[----:B------:R-:W-:-:S03]  /*0b90*/  @!P2 SEL R19, R8, 0x63400000, !P3 ;  /* 0x634000000813a807 */ /* 0x000fc60005800000 */
[----:B------:R-:W-:Y:S01]  /*0ba0*/  VIADD R27, R26, 0xffffffff ;  /* 0xffffffff1a1b7836 */ /* 0x000fe20000000000 */
[----:B------:R-:W-:-:S04]  /*0bb0*/  @!P2 LOP3.LUT R19, R19, 0x80000000, R13, 0xf8, !PT ;  /* 0x800000001313a812 */ /* 0x000fc800078ef80d */
[----:B------:R-:W-:Y:S01]  /*0bc0*/  @!P2 LOP3.LUT R25, R19, 0x100000, RZ, 0xfc, !PT ;  /* 0x001000001319a812 */ /* 0x000fe200078efcff */
[----:B------:R-:W-:Y:S01]  /*0bd0*/  IMAD.MOV.U32 R19, RZ, RZ, R16 ;  /* 0x000000ffff137224 */ /* 0x000fe200078e0010 */
[----:B0-----:R-:W-:-:S08]  /*0be0*/  DFMA R14, R20, -R4, 1 ;  /* 0x3ff00000140e742b */ /* 0x001fd00000000804 */
[----:B------:R-:W-:-:S08]  /*0bf0*/  DFMA R14, R14, R14, R14 ;  /* 0x0000000e0e0e722b */ /* 0x000fd0000000000e */
[----:B------:R-:W-:Y:S01]  /*0c00*/  DFMA R20, R20, R14, R20 ;  /* 0x0000000e1414722b */ /* 0x000fe20000000014 */
[----:B------:R-:W-:Y:S01]  /*0c10*/  SEL R15, R8, 0x63400000, !P1 ;  /* 0x63400000080f7807 */ /* 0x000fe20004800000 */
[----:B------:R-:W-:-:S03]  /*0c20*/  IMAD.MOV.U32 R14, RZ, RZ, R12 ;  /* 0x000000ffff0e7224 */ /* 0x000fc600078e000c */
[----:B------:R-:W-:-:S03]  /*0c30*/  LOP3.LUT R15, R15, 0x800fffff, R13, 0xf8, !PT ;  /* 0x800fffff0f0f7812 */ /* 0x000fc600078ef80d */
[----:B------:R-:W-:-:S03]  /*0c40*/  DFMA R22, R20, -R4, 1 ;  /* 0x3ff000001416742b */ /* 0x000fc60000000804 */
[----:B------:R-:W-:-:S05]  /*0c50*/  @!P2 DFMA R14, R14, 2, -R24 ;  /* 0x400000000e0ea82b */ /* 0x000fca0000000818 */
[----:B------:R-:W-:-:S05]  /*0c60*/  DFMA R22, R20, R22, R20 ;  /* 0x000000161416722b */ /* 0x000fca0000000014 */
[----:B------:R-:W-:-:S03]  /*0c70*/  @!P2 LOP3.LUT R19, R15, 0x7ff00000, RZ, 0xc0, !PT ;  /* 0x7ff000000f13a812 */ /* 0x000fc600078ec0ff */
[----:B------:R-:W-:Y:S02]  /*0c80*/  DMUL R20, R22, R14 ;  /* 0x0000000e16147228 */ /* 0x000fe40000000000 */
[----:B------:R-:W-:-:S05]  /*0c90*/  VIADD R17, R19, 0xffffffff ;  /* 0xffffffff13117836 */ /* 0x000fca0000000000 */
[----:B------:R-:W-:Y:S01]  /*0ca0*/  ISETP.GT.U32.AND P0, PT, R17, 0x7feffffe, PT ;  /* 0x7feffffe1100780c */ /* 0x000fe20003f04070 */
[----:B------:R-:W-:-:S03]  /*0cb0*/  DFMA R24, R20, -R4, R14 ;  /* 0x800000041418722b */ /* 0x000fc6000000000e */
[----:B------:R-:W-:-:S05]  /*0cc0*/  ISETP.GT.U32.OR P0, PT, R27, 0x7feffffe, P0 ;  /* 0x7feffffe1b00780c */ /* 0x000fca0000704470 */
[----:B------:R-:W-:-:S08]  /*0cd0*/  DFMA R24, R22, R24, R20 ;  /* 0x000000181618722b */ /* 0x000fd00000000014 */
[----:B------:R-:W-:Y:S05]  /*0ce0*/  @P0 BRA `(.L_x_12) ;  /* 0x00000000006c0947 */ /* 0x000fea0003800000 */
[----:B------:R-:W-:-:S04]  /*0cf0*/  LOP3.LUT R13, R11, 0x7ff00000, RZ, 0xc0, !PT ;  /* 0x7ff000000b0d7812 */ /* 0x000fc800078ec0ff */
[CC--:B------:R-:W-:Y:S02]  /*0d00*/  VIADDMNMX R12, R16.reuse, -R13.reuse, 0xb9600000, !PT ;  /* 0xb9600000100c7446 */ /* 0x0c0fe4000780090d */
[----:B------:R-:W-:Y:S02]  /*0d10*/  ISETP.GE.U32.AND P0, PT, R16, R13, PT ;  /* 0x0000000d1000720c */ /* 0x000fe40003f06070 */
[----:B------:R-:W-:Y:S02]  /*0d20*/  VIMNMX R12, PT, PT, R12, 0x46a00000, PT ;  /* 0x46a000000c0c7848 */ /* 0x000fe40003fe0100 */
[----:B------:R-:W-:-:S05]  /*0d30*/  SEL R13, R8, 0x63400000, !P0 ;  /* 0x63400000080d7807 */ /* 0x000fca0004000000 */
[----:B------:R-:W-:Y:S02]  /*0d40*/  IMAD.IADD R8, R12, 0x1, -R13 ;  /* 0x000000010c087824 */ /* 0x000fe400078e0a0d */
[----:B------:R-:W-:Y:S02]  /*0d50*/  IMAD.MOV.U32 R12, RZ, RZ, RZ ;  /* 0x000000ffff0c7224 */ /* 0x000fe400078e00ff */
[----:B------:R-:W-:-:S06]  /*0d60*/  VIADD R13, R8, 0x7fe00000 ;  /* 0x7fe00000080d7836 */ /* 0x000fcc0000000000 */
[----:B------:R-:W-:-:S10]  /*0d70*/  DMUL R16, R24, R12 ;  /* 0x0000000c18107228 */ /* 0x000fd40000000000 */
[----:B------:R-:W-:-:S13]  /*0d80*/  FSETP.GTU.AND P0, PT, |R17|, 1.469367938527859385e-39, PT ;  /* 0x001000001100780b */ /* 0x000fda0003f0c200 */
[----:B------:R-:W-:Y:S05]  /*0d90*/  @P0 BRA `(.L_x_13) ;  /* 0x0000000000940947 */ /* 0x000fea0003800000 */
[----:B------:R-:W-:Y:S01]  /*0da0*/  DFMA R4, R24, -R4, R14 ;  /* 0x800000041804722b */ /* 0x000fe2000000000e */
[----:B------:R-:W-:-:S09]  /*0db0*/  IMAD.MOV.U32 R12, RZ, RZ, RZ ;  /* 0x000000ffff0c7224 */ /* 0x000fd200078e00ff */
[C---:B------:R-:W-:Y:S02]  /*0dc0*/  FSETP.NEU.AND P0, PT, R5.reuse, RZ, PT ;  /* 0x000000ff0500720b */ /* 0x040fe40003f0d000 */
[----:B------:R-:W-:-:S04]  /*0dd0*/  LOP3.LUT R11, R5, 0x80000000, R11, 0x48, !PT ;  /* 0x80000000050b7812 */ /* 0x000fc800078e480b */
[----:B------:R-:W-:-:S07]  /*0de0*/  LOP3.LUT R13, R11, R13, RZ, 0xfc, !PT ;  /* 0x0000000d0b0d7212 */ /* 0x000fce00078efcff */
[----:B------:R-:W-:Y:S05]  /*0df0*/  @!P0 BRA `(.L_x_13) ;  /* 0x00000000007c8947 */ /* 0x000fea0003800000 */
[----:B------:R-:W-:Y:S01]  /*0e00*/  IMAD.MOV R5, RZ, RZ, -R8 ;  /* 0x000000ffff057224 */ /* 0x000fe200078e0a08 */
[----:B------:R-:W-:Y:S01]  /*0e10*/  DMUL.RP R12, R24, R12 ;  /* 0x0000000c180c7228 */ /* 0x000fe20000008000 */
[----:B------:R-:W-:-:S06]  /*0e20*/  IMAD.MOV.U32 R4, RZ, RZ, RZ ;  /* 0x000000ffff047224 */ /* 0x000fcc00078e00ff */
[----:B------:R-:W-:-:S03]  /*0e30*/  DFMA R4, R16, -R4, R24 ;  /* 0x800000041004722b */ /* 0x000fc60000000018 */
[----:B------:R-:W-:-:S03]  /*0e40*/  LOP3.LUT R11, R13, R11, RZ, 0x3c, !PT ;  /* 0x0000000b0d0b7212 */ /* 0x000fc600078e3cff */
[----:B------:R-:W-:-:S04]  /*0e50*/  IADD3 R4, PT, PT, -R8, -0x43300000, RZ ;  /* 0xbcd0000008047810 */ /* 0x000fc80007ffe1ff */
[----:B------:R-:W-:-:S04]  /*0e60*/  FSETP.NEU.AND P0, PT, |R5|, R4, PT ;  /* 0x000000040500720b */ /* 0x000fc80003f0d200 */
[----:B------:R-:W-:Y:S02]  /*0e70*/  FSEL R16, R12, R16, !P0 ;  /* 0x000000100c107208 */ /* 0x000fe40004000000 */
[----:B------:R-:W-:Y:S01]  /*0e80*/  FSEL R17, R11, R17, !P0 ;  /* 0x000000110b117208 */ /* 0x000fe20004000000 */
[----:B------:R-:W-:Y:S06]  /*0e90*/  BRA `(.L_x_13) ;  /* 0x0000000000547947 */ /* 0x000fec0003800000 */
.L_x_12:
[----:B------:R-:W-:-:S14]  /*0ea0*/  DSETP.NAN.AND P0, PT, R12, R12, PT ;  /* 0x0000000c0c00722a */ /* 0x000fdc0003f08000 */
[----:B------:R-:W-:Y:S05]  /*0eb0*/  @P0 BRA `(.L_x_14) ;  /* 0x0000000000440947 */ /* 0x000fea0003800000 */
[----:B------:R-:W-:-:S14]  /*0ec0*/  DSETP.NAN.AND P0, PT, R10, R10, PT ;  /* 0x0000000a0a00722a */ /* 0x000fdc0003f08000 */
[----:B------:R-:W-:Y:S05]  /*0ed0*/  @P0 BRA `(.L_x_15) ;  /* 0x0000000000300947 */ /* 0x000fea0003800000 */
[----:B------:R-:W-:Y:S01]  /*0ee0*/  ISETP.NE.AND P0, PT, R19, R26, PT ;  /* 0x0000001a1300720c */ /* 0x000fe20003f05270 */
[----:B------:R-:W-:Y:S02]  /*0ef0*/  IMAD.MOV.U32 R16, RZ, RZ, 0x0 ;  /* 0x00000000ff107424 */ /* 0x000fe400078e00ff */
[----:B------:R-:W-:-:S10]  /*0f00*/  IMAD.MOV.U32 R17, RZ, RZ, -0x80000 ;  /* 0xfff80000ff117424 */ /* 0x000fd400078e00ff */
[----:B------:R-:W-:Y:S05]  /*0f10*/  @!P0 BRA `(.L_x_13) ;  /* 0x0000000000348947 */ /* 0x000fea0003800000 */
[----:B------:R-:W-:Y:S02]  /*0f20*/  ISETP.NE.AND P0, PT, R19, 0x7ff00000, PT ;  /* 0x7ff000001300780c */ /* 0x000fe40003f05270 */
[----:B------:R-:W-:Y:S02]  /*0f30*/  LOP3.LUT R17, R13, 0x80000000, R11, 0x48, !PT ;  /* 0x800000000d117812 */ /* 0x000fe400078e480b */
[----:B------:R-:W-:-:S13]  /*0f40*/  ISETP.EQ.OR P0, PT, R26, RZ, !P0 ;  /* 0x000000ff1a00720c */ /* 0x000fda0004702670 */
[----:B------:R-:W-:Y:S01]  /*0f50*/  @P0 LOP3.LUT R4, R17, 0x7ff00000, RZ, 0xfc, !PT ;  /* 0x7ff0000011040812 */ /* 0x000fe200078efcff */
[----:B------:R-:W-:Y:S02]  /*0f60*/  @!P0 IMAD.MOV.U32 R16, RZ, RZ, RZ ;  /* 0x000000ffff108224 */ /* 0x000fe400078e00ff */
[----:B------:R-:W-:Y:S02]  /*0f70*/  @P0 IMAD.MOV.U32 R16, RZ, RZ, RZ ;  /* 0x000000ffff100224 */ /* 0x000fe400078e00ff */
[----:B------:R-:W-:Y:S01]  /*0f80*/  @P0 IMAD.MOV.U32 R17, RZ, RZ, R4 ;  /* 0x000000ffff110224 */ /* 0x000fe200078e0004 */
[----:B------:R-:W-:Y:S06]  /*0f90*/  BRA `(.L_x_13) ;  /* 0x0000000000147947 */ /* 0x000fec0003800000 */
.L_x_15:
[----:B------:R-:W-:Y:S01]  /*0fa0*/  LOP3.LUT R17, R11, 0x80000, RZ, 0xfc, !PT ;  /* 0x000800000b117812 */ /* 0x000fe200078efcff */
[----:B------:R-:W-:Y:S01]  /*0fb0*/  IMAD.MOV.U32 R16, RZ, RZ, R10 ;  /* 0x000000ffff107224 */ /* 0x000fe200078e000a */
[----:B------:R-:W-:Y:S06]  /*0fc0*/  BRA `(.L_x_13) ;  /* 0x0000000000087947 */ /* 0x000fec0003800000 */
.L_x_14:
[----:B------:R-:W-:Y:S01]  /*0fd0*/  LOP3.LUT R17, R13, 0x80000, RZ, 0xfc, !PT ;  /* 0x000800000d117812 */ /* 0x000fe200078efcff */
[----:B------:R-:W-:-:S07]  /*0fe0*/  IMAD.MOV.U32 R16, RZ, RZ, R12 ;  /* 0x000000ffff107224 */ /* 0x000fce00078e000c */
.L_x_13:
[----:B------:R-:W-:Y:S05]  /*0ff0*/  BSYNC.RECONVERGENT B2 ;  /* 0x0000000000027941 */ /* 0x000fea0003800200 */
.L_x_11:
[----:B------:R-:W-:Y:S02]  /*1000*/  IMAD.MOV.U32 R19, RZ, RZ, 0x0 ;  /* 0x00000000ff137424 */ /* 0x000fe400078e00ff */
[----:B------:R-:W-:Y:S02]  /*1010*/  IMAD.MOV.U32 R4, RZ, RZ, R16 ;  /* 0x000000ffff047224 */ /* 0x000fe400078e0010 */
[----:B------:R-:W-:Y:S01]  /*1020*/  IMAD.MOV.U32 R5, RZ, RZ, R17 ;  /* 0x000000ffff057224 */ /* 0x000fe200078e0011 */
[----:B------:R-:W-:Y:S06]  /*1030*/  RET.REL.NODEC R18 `(_Z11juliaKernelP6uchar4iiiddddd) ;  /* 0xffffffec12f07950 */ /* 0x000fec0003c3ffff */
.L_x_16:
[----:B------:R-:W-:-:S00]  /*1040*/  BRA `(.L_x_16) ;  /* 0xfffffffc00fc7947 */ /* 0x000fc0000383ffff */
[----:B------:R-:W-:-:S00]  /*1050*/  NOP ;  /* 0x0000000000007918 */ /* 0x000fc00000000000 */
        /* <DEDUP_REMOVED lines=10> */
.L_x_33:


//--------------------- .text._Z16mandelbrotKernelP6uchar4iiiddd --------------------------
	.section	.text._Z16mandelbrotKernelP6uchar4iiiddd,"ax",@progbits
	.align	128
        .global         _Z16mandelbrotKernelP6uchar4iiiddd
        .type           _Z16mandelbrotKernelP6uchar4iiiddd,@function
        .size           _Z16mandelbrotKernelP6uchar4iiiddd,(.L_x_34 - _Z16mandelbrotKernelP6uchar4iiiddd)
        .other          _Z16mandelbrotKernelP6uchar4iiiddd,@"STO_CUDA_ENTRY STV_DEFAULT"
_Z16mandelbrotKernelP6uchar4iiiddd:
.text._Z16mandelbrotKernelP6uchar4iiiddd:
        /* <DEDUP_REMOVED lines=38> */
[----:B------:R-:W-:Y:S05]  /*0260*/  CALL.REL.NOINC `($__internal_1_$__cuda_sm20_div_rn_f64_full) ;  /* 0x0000000400fc7944 */ /* 0x000fea0003c00000 */
[----:B------:R-:W-:Y:S02]  /*0270*/  IMAD.MOV.U32 R2, RZ, RZ, R4 ;  /* 0x000000ffff027224 */ /* 0x000fe400078e0004 */
[----:B------:R-:W-:-:S07]  /*0280*/  IMAD.MOV.U32 R3, RZ, RZ, R5 ;  /* 0x000000ffff037224 */ /* 0x000fce00078e0005 */
.L_x_18:
[----:B------:R-:W-:Y:S05]  /*0290*/  BSYNC.RECONVERGENT B0 ;  /* 0x0000000000007941 */ /* 0x000fea0003800200 */
.L_x_17:
        /* <DEDUP_REMOVED lines=29> */
.L_x_20:
[----:B------:R-:W-:Y:S05]  /*0470*/  BSYNC.RECONVERGENT B0 ;  /* 0x0000000000007941 */ /* 0x000fea0003800200 */
.L_x_19:
[----:B------:R-:W0:Y:S01]  /*0480*/  LDCU UR8, c[0x0][0x390] ;  /* 0x00007200ff0877ac */ /* 0x000e220008000800 */
[----:B------:R-:W-:Y:S01]  /*0490*/  IMAD.MOV.U32 R6, RZ, RZ, RZ ;  /* 0x000000ffff067224 */ /* 0x000fe200078e00ff */
[----:B------:R-:W1:Y:S01]  /*04a0*/  LDCU.64 UR6, c[0x0][0x3a0] ;  /* 0x00007400ff0677ac */ /* 0x000e620008000a00 */
[----:B------:R-:W2:Y:S01]  /*04b0*/  LDCU.64 UR4, c[0x0][0x358] ;  /* 0x00006b00ff0477ac */ /* 0x000ea20008000a00 */
[----:B0-----:R-:W-:Y:S01]  /*04c0*/  UISETP.GE.AND UP0, UPT, UR8, 0x1, UPT ;  /* 0x000000010800788c */ /* 0x001fe2000bf06270 */
[----:B-1----:R-:W-:-:S08]  /*04d0*/  DADD R16, R4, UR6 ;  /* 0x0000000604107e29 */ /* 0x002fd00008000000 */
[----:B--2---:R-:W-:Y:S05]  /*04e0*/  BRA.U !UP0, `(.L_x_21) ;  /* 0x0000000108487547 */ /* 0x004fea000b800000 */
[----:B------:R-:W-:Y:S01]  /*04f0*/  BSSY.RECONVERGENT B0, `(.L_x_21) ;  /* 0x0000011000007945 */ /* 0x000fe20003800200 */
[----:B------:R-:W-:Y:S01]  /*0500*/  IMAD.MOV.U32 R6, RZ, RZ, RZ ;  /* 0x000000ffff067224 */ /* 0x000fe200078e00ff */
[----:B------:R-:W-:Y:S02]  /*0510*/  CS2R R4, SRZ ;  /* 0x0000000000047805 */ /* 0x000fe4000001ff00 */
[----:B------:R-:W-:Y:S02]  /*0520*/  CS2R R10, SRZ ;  /* 0x00000000000a7805 */ /* 0x000fe4000001ff00 */
[----:B------:R-:W-:Y:S02]  /*0530*/  CS2R R12, SRZ ;  /* 0x00000000000c7805 */ /* 0x000fe4000001ff00 */
[----:B------:R-:W-:-:S07]  /*0540*/  CS2R R14, SRZ ;  /* 0x00000000000e7805 */ /* 0x000fce000001ff00 */
.L_x_22:
[----:B------:R-:W-:Y:S01]  /*0550*/  DADD R4, R10, -R4 ;  /* 0x000000000a047229 */ /* 0x000fe20000000804 */
[----:B------:R-:W-:Y:S01]  /*0560*/  VIADD R6, R6, 0x1 ;  /* 0x0000000106067836 */ /* 0x000fe20000000000 */
[----:B------:R-:W-:-:S04]  /*0570*/  DADD R10, R14, R14 ;  /* 0x000000000e0a7229 */ /* 0x000fc8000000000e */
[----:B------:R-:W-:Y:S02]  /*0580*/  ISETP.GE.AND P0, PT, R6, UR8, PT ;  /* 0x0000000806007c0c */ /* 0x000fe4000bf06270 */
[----:B------:R-:W-:Y:S02]  /*0590*/  DADD R14, R2, R4 ;  /* 0x00000000020e7229 */ /* 0x000fe40000000004 */
[----:B------:R-:W-:-:S06]  /*05a0*/  DFMA R12, R10, R12, R16 ;  /* 0x0000000c0a0c722b */ /* 0x000fcc0000000010 */
[----:B------:R-:W-:Y:S02]  /*05b0*/  DMUL R10, R14, R14 ;  /* 0x0000000e0e0a7228 */ /* 0x000fe40000000000 */
[----:B------:R-:W-:-:S08]  /*05c0*/  DMUL R4, R12, R12 ;  /* 0x0000000c0c047228 */ /* 0x000fd00000000000 */
[----:B------:R-:W-:-:S08]  /*05d0*/  DADD R18, R10, R4 ;  /* 0x000000000a127229 */ /* 0x000fd00000000004 */
[----:B------:R-:W-:-:S14]  /*05e0*/  DSETP.LE.AND P1, PT, R18, 4, PT ;  /* 0x401000001200742a */ /* 0x000fdc0003f23000 */
[----:B------:R-:W-:Y:S05]  /*05f0*/  @!P0 BRA P1, `(.L_x_22) ;  /* 0xfffffffc00d48947 */ /* 0x000fea000083ffff */
[----:B------:R-:W-:Y:S05]  /*0600*/  BSYNC.RECONVERGENT B0 ;  /* 0x0000000000007941 */ /* 0x000fea0003800200 */
.L_x_21:
[----:B------:R-:W-:Y:S01]  /*0610*/  ISETP.NE.AND P0, PT, R6, UR8, PT ;  /* 0x0000000806007c0c */ /* 0x000fe2000bf05270 */
[----:B------:R-:W-:Y:S01]  /*0620*/  BSSY.RECONVERGENT B0, `(.L_x_23) ;  /* 0x0000035000007945 */ /* 0x000fe20003800200 */
[----:B------:R-:W-:Y:S02]  /*0630*/  PRMT R4, RZ, 0x7610, R4 ;  /* 0x00007610ff047816 */ /* 0x000fe40000000004 */
[----:B------:R-:W-:Y:S02]  /*0640*/  PRMT R5, RZ, 0x7610, R5 ;  /* 0x00007610ff057816 */ /* 0x000fe40000000005 */
[----:B------:R-:W-:-:S07]  /*0650*/  PRMT R8, RZ, 0x7610, R8 ;  /* 0x00007610ff087816 */ /* 0x000fce0000000008 */
[----:B------:R-:W-:Y:S05]  /*0660*/  @!P0 BRA `(.L_x_24) ;  /* 0x0000000000c08947 */ /* 0x000fea0003800000 */
[----:B------:R-:W0:Y:S01]  /*0670*/  I2F.F64 R4, UR8 ;  /* 0x0000000800047d12 */ /* 0x000e220008201c00 */
        /* <DEDUP_REMOVED lines=24> */
.L_x_26:
[----:B------:R-:W-:Y:S05]  /*0800*/  BSYNC.RECONVERGENT B1 ;  /* 0x0000000000017941 */ /* 0x000fea0003800200 */
.L_x_25:
        /* <DEDUP_REMOVED lines=22> */
.L_x_24:
[----:B------:R-:W-:Y:S05]  /*0970*/  BSYNC.RECONVERGENT B0 ;  /* 0x0000000000007941 */ /* 0x000fea0003800200 */
.L_x_23:
        /* <DEDUP_REMOVED lines=14> */
        .weak           $__internal_1_$__cuda_sm20_div_rn_f64_full
        .type           $__internal_1_$__cuda_sm20_div_rn_f64_full,@function
        .size           $__internal_1_$__cuda_sm20_div_rn_f64_full,(.L_x_34 - $__internal_1_$__cuda_sm20_div_rn_f64_full)
$__internal_1_$__cuda_sm20_div_rn_f64_full:
        /* <DEDUP_REMOVED lines=67> */
.L_x_28:
        /* <DEDUP_REMOVED lines=16> */
.L_x_31:
[----:B------:R-:W-:Y:S01]  /*0f90*/  LOP3.LUT R17, R11, 0x80000, RZ, 0xfc, !PT ;  /* 0x000800000b117812 */ /* 0x000fe200078efcff */
[----:B------:R-:W-:Y:S01]  /*0fa0*/  IMAD.MOV.U32 R16, RZ, RZ, R10 ;  /* 0x000000ffff107224 */ /* 0x000fe200078e000a */
[----:B------:R-:W-:Y:S06]  /*0fb0*/  BRA `(.L_x_29) ;  /* 0x0000000000087947 */ /* 0x000fec0003800000 */
.L_x_30:
[----:B------:R-:W-:Y:S01]  /*0fc0*/  LOP3.LUT R17, R13, 0x80000, RZ, 0xfc, !PT ;  /* 0x000800000d117812 */ /* 0x000fe200078efcff */
[----:B------:R-:W-:-:S07]  /*0fd0*/  IMAD.MOV.U32 R16, RZ, RZ, R12 ;  /* 0x000000ffff107224 */ /* 0x000fce00078e000c */
.L_x_29:
[----:B------:R-:W-:Y:S05]  /*0fe0*/  BSYNC.RECONVERGENT B2 ;  /* 0x0000000000027941 */ /* 0x000fea0003800200 */
.L_x_27:
[----:B------:R-:W-:Y:S02]  /*0ff0*/  IMAD.MOV.U32 R19, RZ, RZ, 0x0 ;  /* 0x00000000ff137424 */ /* 0x000fe400078e00ff */
[----:B------:R-:W-:Y:S02]  /*1000*/  IMAD.MOV.U32 R4, RZ, RZ, R16 ;  /* 0x000000ffff047224 */ /* 0x000fe400078e0010 */
[----:B------:R-:W-:Y:S01]  /*1010*/  IMAD.MOV.U32 R5, RZ, RZ, R17 ;  /* 0x000000ffff057224 */ /* 0x000fe200078e0011 */
[----:B------:R-:W-:Y:S06]  /*1020*/  RET.REL.NODEC R18 `(_Z16mandelbrotKernelP6uchar4iiiddd) ;  /* 0xffffffec12f47950 */ /* 0x000fec0003c3ffff */
.L_x_32:
        /* <DEDUP_REMOVED lines=13> */
.L_x_34:


//--------------------- .nv.shared.reserved.0     --------------------------
	.section	.nv.shared.reserved.0,"aw",@nobits
	.weak		__nv_reservedSMEM_offset_0_alias
	.size		__nv_reservedSMEM_offset_0_alias, 0, 64
	.other		__nv_reservedSMEM_offset_0_alias,@"STO_CUDA_RESERVED_SHARED STV_DEFAULT"
__nv_reservedSMEM_offset_0_alias:
	.zero		0
	.zero		64


//--------------------- .nv.constant0._Z11juliaKernelP6uchar4iiiddddd --------------------------
	.section	.nv.constant0._Z11juliaKernelP6uchar4iiiddddd,"a",@progbits
	.sectionflags	@""
	.align	4
.nv.constant0._Z11juliaKernelP6uchar4iiiddddd:
	.zero		960


//--------------------- .nv.constant0._Z16mandelbrotKernelP6uchar4iiiddd --------------------------
	.section	.nv.constant0._Z16mandelbrotKernelP6uchar4iiiddd,"a",@progbits
	.sectionflags	@""
	.align	4
.nv.constant0._Z16mandelbrotKernelP6uchar4iiiddd:
	.zero		944


//--------------------- SYMBOLS --------------------------

	.type		.nv.reservedSmem.offset0,@object
	.size		.nv.reservedSmem.offset0,0x4
